//
// Generated by NVIDIA NVVM Compiler
//
// Compiler Build ID: CL-36424714
// Cuda compilation tools, release 13.0, V13.0.88
// Based on NVVM 20.0.0
//

.version 9.0
.target sm_100
.address_size 64

	// .globl	_Z3GPUPfS_

.visible .entry _Z3GPUPfS_(
	.param .u64 .ptr .align 1 _Z3GPUPfS__param_0,
	.param .u64 .ptr .align 1 _Z3GPUPfS__param_1
)
{
	.local .align 8 .b8 	__local_depot0[8];
	.reg .b64 	%SP;
	.reg .b64 	%SPL;
	.reg .pred 	%p<2>;
	.reg .b32 	%r<6>;
	.reg .b32 	%f<5>;
	.reg .b64 	%rd<12>;

	mov.u64 	%SPL, __local_depot0;
	ld.param.u64 	%rd1, [_Z3GPUPfS__param_0];
	ld.param.u64 	%rd2, [_Z3GPUPfS__param_1];
	cvta.to.global.u64 	%rd3, %rd2;
	cvta.to.global.u64 	%rd4, %rd1;
	add.u64 	%rd6, %SPL, 0;
	mov.f32 	%f1, 0f3DCCCCCD;
	mov.f32 	%f2, 0f3F4CCCCD;
	st.local.v2.f32 	[%rd6], {%f2, %f1};
	mov.u32 	%r1, %ctaid.x;
	mov.u32 	%r2, %ntid.x;
	mov.u32 	%r3, %tid.x;
	mad.lo.s32 	%r4, %r1, %r2, %r3;
	mul.wide.u32 	%rd7, %r4, 4;
	add.s64 	%rd8, %rd4, %rd7;
	ld.global.f32 	%f3, [%rd8];
	setp.gt.f32 	%p1, %f3, 0f3F000000;
	selp.u32 	%r5, 1, 0, %p1;
	mul.wide.u32 	%rd9, %r5, 4;
	add.s64 	%rd10, %rd6, %rd9;
	ld.local.f32 	%f4, [%rd10];
	add.s64 	%rd11, %rd3, %rd7;
	st.global.f32 	[%rd11], %f4;
	ret;

}
	// .globl	_Z6fooGPUPfS_
.visible .entry _Z6fooGPUPfS_(
	.param .u64 .ptr .align 1 _Z6fooGPUPfS__param_0,
	.param .u64 .ptr .align 1 _Z6fooGPUPfS__param_1
)
{
	.reg .pred 	%p<2>;
	.reg .b32 	%r<5>;
	.reg .b32 	%f<3>;
	.reg .b64 	%rd<8>;

	ld.param.u64 	%rd1, [_Z6fooGPUPfS__param_0];
	ld.param.u64 	%rd2, [_Z6fooGPUPfS__param_1];
	cvta.to.global.u64 	%rd3, %rd2;
	cvta.to.global.u64 	%rd4, %rd1;
	mov.u32 	%r1, %ctaid.x;
	mov.u32 	%r2, %ntid.x;
	mov.u32 	%r3, %tid.x;
	mad.lo.s32 	%r4, %r1, %r2, %r3;
	mul.wide.u32 	%rd5, %r4, 4;
	add.s64 	%rd6, %rd4, %rd5;
	ld.global.f32 	%f1, [%rd6];
	setp.gt.f32 	%p1, %f1, 0f3F000000;
	selp.f32 	%f2, 0f3DCCCCCD, 0f3F4CCCCD, %p1;
	add.s64 	%rd7, %rd3, %rd5;
	st.global.f32 	[%rd7], %f2;
	ret;

}


// ===== COMPILED SASS (sm_100) =====

	.target	sm_100

	.elftype	@"ET_EXEC"


//--------------------- .note.nv.tkinfo           --------------------------
	.section	.note.nv.tkinfo,"",@"SHT_NOTE"
	.sectionflags	@"SHF_NOTE_NV_TKINFO"
	.tkinfo
        /*0018*/ 	.word	0x00000002
        /*0030*/ 	.string	""
        /*0030*/ 	.string	"ptxas"
        /*0030*/ 	.string	"Cuda compilation tools, release 13.0, V13.0.88"
        /*0030*/ 	.string	"Build cuda_13.0.r13.0/compiler.36424714_0"
        /*0030*/ 	.string	"-arch sm_100 -m 64 "



//--------------------- .note.nv.cuinfo           --------------------------
	.section	.note.nv.cuinfo,"",@"SHT_NOTE"
	.sectionflags	@"SHF_NOTE_NV_CUINFO"
        /*0018*/ 	.short	0x0002
        /*001a*/ 	.short	0x0064
        /*001c*/ 	.short	0x0082
	.zero		2


//--------------------- .nv.info                  --------------------------
	.section	.nv.info,"",@"SHT_CUDA_INFO"
	.align	4


	//----- nvinfo : EIATTR_REGCOUNT
	.align		4
        /*0000*/ 	.byte	0x04, 0x2f
        /*0002*/ 	.short	(.L_1 - .L_0)
	.align		4
.L_0:
        /*0004*/ 	.word	index@(_Z3GPUPfS_)
        /*0008*/ 	.word	0x0000000c


	//----- nvinfo : EIATTR_FRAME_SIZE
	.align		4
.L_1:
        /*000c*/ 	.byte	0x04, 0x11
        /*000e*/ 	.short	(.L_3 - .L_2)
	.align		4
.L_2:
        /*0010*/ 	.word	index@(_Z3GPUPfS_)
        /*0014*/ 	.word	0x00000000


	//----- nvinfo : EIATTR_REGCOUNT
	.align		4
.L_3:
        /*0018*/ 	.byte	0x04, 0x2f
        /*001a*/ 	.short	(.L_5 - .L_4)
	.align		4
.L_4:
        /*001c*/ 	.word	index@(_Z6fooGPUPfS_)
        /*0020*/ 	.word	0x0000000a


	//----- nvinfo : EIATTR_FRAME_SIZE
	.align		4
.L_5:
        /*0024*/ 	.byte	0x04, 0x11
        /*0026*/ 	.short	(.L_7 - .L_6)
	.align		4
.L_6:
        /*0028*/ 	.word	index@(_Z6fooGPUPfS_)
        /*002c*/ 	.word	0x00000000


	//----- nvinfo : EIATTR_MIN_STACK_SIZE
	.align		4
.L_7:
        /*0030*/ 	.byte	0x04, 0x12
        /*0032*/ 	.short	(.L_9 - .L_8)
	.align		4
.L_8:
        /*0034*/ 	.word	index@(_Z6fooGPUPfS_)
        /*0038*/ 	.word	0x00000000


	//----- nvinfo : EIATTR_MIN_STACK_SIZE
	.align		4
.L_9:
        /*003c*/ 	.byte	0x04, 0x12
        /*003e*/ 	.short	(.L_11 - .L_10)
	.align		4
.L_10:
        /*0040*/ 	.word	index@(_Z3GPUPfS_)
        /*0044*/ 	.word	0x00000000
.L_11:


//--------------------- .nv.compat                --------------------------
	.section	.nv.compat,"",@"SHT_CUDA_COMPAT_INFO"
	.align	4
        /*0000*/ 	.byte	0x02, 0x09, 0x00, 0x00, 0x02, 0x02, 0x01, 0x00, 0x02, 0x05, 0x05, 0x00, 0x03, 0x07, 0x01, 0x01
        /*0010*/ 	.byte	0x02, 0x03, 0x00, 0x00, 0x02, 0x06, 0x01, 0x00, 0x04, 0x0b, 0x08, 0x00, 0x01, 0x00, 0x00, 0x00
        /*0020*/ 	.byte	0x00, 0x00, 0x00, 0x00


//--------------------- .nv.info._Z6fooGPUPfS_    --------------------------
	.section	.nv.info._Z6fooGPUPfS_,"",@"SHT_CUDA_INFO"
	.sectionflags	@""
	.align	4


	//----- nvinfo : EIATTR_CUDA_API_VERSION
	.align		4
        /*0000*/ 	.byte	0x04, 0x37
        /*0002*/ 	.short	(.L_13 - .L_12)
.L_12:
        /*0004*/ 	.word	0x00000082


	//----- nvinfo : EIATTR_KPARAM_INFO
	.align		4
.L_13:
        /*0008*/ 	.byte	0x04, 0x17
        /*000a*/ 	.short	(.L_15 - .L_14)
.L_14:
        /*000c*/ 	.word	0x00000000
        /*0010*/ 	.short	0x0001
        /*0012*/ 	.short	0x0008
        /*0014*/ 	.byte	0x00, 0xf5, 0x21, 0x00


	//----- nvinfo : EIATTR_KPARAM_INFO
	.align		4
.L_15:
        /*0018*/ 	.byte	0x04, 0x17
        /*001a*/ 	.short	(.L_17 - .L_16)
.L_16:
        /*001c*/ 	.word	0x00000000
        /*0020*/ 	.short	0x0000
        /*0022*/ 	.short	0x0000
        /*0024*/ 	.byte	0x00, 0xf5, 0x21, 0x00


	//----- nvinfo : EIATTR_SPARSE_MMA_MASK
	.align		4
.L_17:
        /*0028*/ 	.byte	0x03, 0x50
        /*002a*/ 	.short	0x0000


	//----- nvinfo : EIATTR_MAXREG_COUNT
	.align		4
        /*002c*/ 	.byte	0x03, 0x1b
        /*002e*/ 	.short	0x00ff


	//----- nvinfo : EIATTR_MERCURY_ISA_VERSION
	.align		4
        /*0030*/ 	.byte	0x03, 0x5f
        /*0032*/ 	.short	0x0101


	//----- nvinfo : EIATTR_VRC_CTA_INIT_COUNT
	.align		4
        /*0034*/ 	.byte	0x02, 0x4a
	.zero		1
	.zero		1


	//----- nvinfo : EIATTR_EXIT_INSTR_OFFSETS
	.align		4
        /*0038*/ 	.byte	0x04, 0x1c
        /*003a*/ 	.short	(.L_19 - .L_18)


	//   ....[0]....
.L_18:
        /*003c*/ 	.word	0x000000f0


	//----- nvinfo : EIATTR_CBANK_PARAM_SIZE
	.align		4
.L_19:
        /*0040*/ 	.byte	0x03, 0x19
        /*0042*/ 	.short	0x0010


	//----- nvinfo : EIATTR_PARAM_CBANK
	.align		4
        /*0044*/ 	.byte	0x04, 0x0a
        /*0046*/ 	.short	(.L_21 - .L_20)
	.align		4
.L_20:
        /*0048*/ 	.word	index@(.nv.constant0._Z6fooGPUPfS_)
        /*004c*/ 	.short	0x0380
        /*004e*/ 	.short	0x0010


	//----- nvinfo : EIATTR_SW_WAR
	.align		4
.L_21:
        /*0050*/ 	.byte	0x04, 0x36
        /*0052*/ 	.short	(.L_23 - .L_22)
.L_22:
        /*0054*/ 	.word	0x00000008
.L_23:


//--------------------- .nv.info._Z3GPUPfS_       --------------------------
	.section	.nv.info._Z3GPUPfS_,"",@"SHT_CUDA_INFO"
	.sectionflags	@""
	.align	4


	//----- nvinfo : EIATTR_CUDA_API_VERSION
	.align		4
        /*0000*/ 	.byte	0x04, 0x37
        /*0002*/ 	.short	(.L_25 - .L_24)
.L_24:
        /*0004*/ 	.word	0x00000082


	//----- nvinfo : EIATTR_KPARAM_INFO
	.align		4
.L_25:
        /*0008*/ 	.byte	0x04, 0x17
        /*000a*/ 	.short	(.L_27 - .L_26)
.L_26:
        /*000c*/ 	.word	0x00000000
        /*0010*/ 	.short	0x0001
        /*0012*/ 	.short	0x0008
        /*0014*/ 	.byte	0x00, 0xf5, 0x21, 0x00


	//----- nvinfo : EIATTR_KPARAM_INFO
	.align		4
.L_27:
        /*0018*/ 	.byte	0x04, 0x17
        /*001a*/ 	.short	(.L_29 - .L_28)
.L_28:
        /*001c*/ 	.word	0x00000000
        /*0020*/ 	.short	0x0000
        /*0022*/ 	.short	0x0000
        /*0024*/ 	.byte	0x00, 0xf5, 0x21, 0x00


	//----- nvinfo : EIATTR_SPARSE_MMA_MASK
	.align		4
.L_29:
        /*0028*/ 	.byte	0x03, 0x50
        /*002a*/ 	.short	0x0000


	//----- nvinfo : EIATTR_MAXREG_COUNT
	.align		4
        /*002c*/ 	.byte	0x03, 0x1b
        /*002e*/ 	.short	0x00ff


	//----- nvinfo : EIATTR_MERCURY_ISA_VERSION
	.align		4
        /*0030*/ 	.byte	0x03, 0x5f
        /*0032*/ 	.short	0x0101


	//----- nvinfo : EIATTR_VRC_CTA_INIT_COUNT
	.align		4
        /*0034*/ 	.byte	0x02, 0x4a
	.zero		1
	.zero		1


	//----- nvinfo : EIATTR_EXIT_INSTR_OFFSETS
	.align		4
        /*0038*/ 	.byte	0x04, 0x1c
        /*003a*/ 	.short	(.L_31 - .L_30)


	//   ....[0]....
.L_30:
        /*003c*/ 	.word	0x00000130


	//----- nvinfo : EIATTR_CBANK_PARAM_SIZE
	.align		4
.L_31:
        /*0040*/ 	.byte	0x03, 0x19
        /*0042*/ 	.short	0x0010


	//----- nvinfo : EIATTR_PARAM_CBANK
	.align		4
        /*0044*/ 	.byte	0x04, 0x0a
        /*0046*/ 	.short	(.L_33 - .L_32)
	.align		4
.L_32:
        /*0048*/ 	.word	index@(.nv.constant0._Z3GPUPfS_)
        /*004c*/ 	.short	0x0380
        /*004e*/ 	.short	0x0010


	//----- nvinfo : EIATTR_SW_WAR
	.align		4
.L_33:
        /*0050*/ 	.byte	0x04, 0x36
        /*0052*/ 	.short	(.L_35 - .L_34)
.L_34:
        /*0054*/ 	.word	0x00000008
.L_35:


//--------------------- .nv.callgraph             --------------------------
	.section	.nv.callgraph,"",@"SHT_CUDA_CALLGRAPH"
	.align	4
	.sectionentsize	8
	.align		4
        /*0000*/ 	.word	0x00000000
	.align		4
        /*0004*/ 	.word	0xffffffff
	.align		4
        /*0008*/ 	.word	0x00000000
	.align		4
        /*000c*/ 	.word	0xfffffffe
	.align		4
        /*0010*/ 	.word	0x00000000
	.align		4
        /*0014*/ 	.word	0xfffffffd
	.align		4
        /*0018*/ 	.word	0x00000000
	.align		4
        /*001c*/ 	.word	0xfffffffc


//--------------------- .text._Z6fooGPUPfS_       --------------------------
	.section	.text._Z6fooGPUPfS_,"ax",@progbits
	.align	128
        .global         _Z6fooGPUPfS_
        .type           _Z6fooGPUPfS_,@function
        .size           _Z6fooGPUPfS_,(.L_x_2 - _Z6fooGPUPfS_)
        .other          _Z6fooGPUPfS_,@"STO_CUDA_ENTRY STV_DEFAULT"
_Z6fooGPUPfS_:
.text._Z6fooGPUPfS_:
[----:B------:R-:W-:Y:S01]  /*0000*/  LDC R1, c[0x0][0x37c] ;  /* 0x0000df00ff017b82 */ /* 0x000fe20000000800 */
[----:B------:R-:W0:Y:S07]  /*0010*/  S2R R0, SR_TID.X ;  /* 0x0000000000007919 */ /* 0x000e2e0000002100 */
[----:B------:R-:W0:Y:S01]  /*0020*/  S2UR UR6, SR_CTAID.X ;  /* 0x00000000000679c3 */ /* 0x000e220000002500 */
[----:B------:R-:W1:Y:S07]  /*0030*/  LDCU.64 UR4, c[0x0][0x358] ;  /* 0x00006b00ff0477ac */ /* 0x000e6e0008000a00 */
[----:B------:R-:W0:Y:S08]  /*0040*/  LDC R7, c[0x0][0x360] ;  /* 0x0000d800ff077b82 */ /* 0x000e300000000800 */
[----:B------:R-:W2:Y:S08]  /*0050*/  LDC.64 R2, c[0x0][0x380] ;  /* 0x0000e000ff027b82 */ /* 0x000eb00000000a00 */
[----:B------:R-:W3:Y:S01]  /*0060*/  LDC.64 R4, c[0x0][0x388] ;  /* 0x0000e200ff047b82 */ /* 0x000ee20000000a00 */
[----:B0-----:R-:W-:-:S04]  /*0070*/  IMAD R7, R7, UR6, R0 ;  /* 0x0000000607077c24 */ /* 0x001fc8000f8e0200 */
[----:B--2---:R-:W-:-:S06]  /*0080*/  IMAD.WIDE.U32 R2, R7, 0x4, R2 ;  /* 0x0000000407027825 */ /* 0x004fcc00078e0002 */
[----:B-1----:R-:W2:Y:S01]  /*0090*/  LDG.E R2, desc[UR4][R2.64] ;  /* 0x0000000402027981 */ /* 0x002ea2000c1e1900 */
[----:B------:R-:W-:Y:S02]  /*00a0*/  HFMA2 R0, -RZ, RZ, 1.44921875, -19.203125 ;  /* 0x3dcccccdff007431 */ /* 0x000fe400000001ff */
[----:B---3--:R-:W-:Y:S01]  /*00b0*/  IMAD.WIDE.U32 R4, R7, 0x4, R4 ;  /* 0x0000000407047825 */ /* 0x008fe200078e0004 */
[----:B--2---:R-:W-:-:S04]  /*00c0*/  FSETP.GT.AND P0, PT, R2, 0.5, PT ;  /* 0x3f0000000200780b */ /* 0x004fc80003f04000 */
[----:B------:R-:W-:-:S05]  /*00d0*/  FSEL R7, R0, 0.80000001192092895508, P0 ;  /* 0x3f4ccccd00077808 */ /* 0x000fca0000000000 */
[----:B------:R-:W-:Y:S01]  /*00e0*/  STG.E desc[UR4][R4.64], R7 ;  /* 0x0000000704007986 */ /* 0x000fe2000c101904 */
[----:B------:R-:W-:Y:S05]  /*00f0*/  EXIT ;  /* 0x000000000000794d */ /* 0x000fea0003800000 */
.L_x_0:
[----:B------:R-:W-:-:S00]  /*0100*/  BRA `(.L_x_0) ;  /* 0xfffffffc00fc7947 */ /* 0x000fc0000383ffff */
[----:B------:R-:W-:-:S00]  /*0110*/  NOP ;  /* 0x0000000000007918 */ /* 0x000fc00000000000 */
        /* <DEDUP_REMOVED lines=14> */
.L_x_2:


//--------------------- .text._Z3GPUPfS_          --------------------------
	.section	.text._Z3GPUPfS_,"ax",@progbits
	.align	128
        .global         _Z3GPUPfS_
        .type           _Z3GPUPfS_,@function
        .size           _Z3GPUPfS_,(.L_x_3 - _Z3GPUPfS_)
        .other          _Z3GPUPfS_,@"STO_CUDA_ENTRY STV_DEFAULT"
_Z3GPUPfS_:
.text._Z3GPUPfS_:
        /* <DEDUP_REMOVED lines=10> */
[----:B---3--:R-:W-:Y:S01]  /*00a0*/  IMAD.WIDE.U32 R4, R7, 0x4, R4 ;  /* 0x0000000407047825 */ /* 0x008fe200078e0004 */
[----:B--2---:R-:W-:-:S04]  /*00b0*/  FSETP.GT.AND P0, PT, R2, 0.5, PT ;  /* 0x3f0000000200780b */ /* 0x004fc80003f04000 */
[----:B------:R-:W-:-:S05]  /*00c0*/  SEL R0, RZ, 0x1, !P0 ;  /* 0x00000001ff007807 */ /* 0x000fca0004000000 */
[----:B------:R-:W-:-:S05]  /*00d0*/  IMAD.SHL.U32 R0, R0, 0x4, RZ ;  /* 0x0000000400007824 */ /* 0x000fca00078e00ff */
[C---:B------:R-:W-:Y:S02]  /*00e0*/  ISETP.EQ.AND P0, PT, R0.reuse, RZ, PT ;  /* 0x000000ff0000720c */ /* 0x040fe40003f02270 */
[----:B------:R-:W-:-:S11]  /*00f0*/  ISETP.EQ.AND P1, PT, R0, 0x4, PT ;  /* 0x000000040000780c */ /* 0x000fd60003f22270 */
[----:B------:R-:W-:Y:S02]  /*0100*/  @P0 MOV R9, 0x3f4ccccd ;  /* 0x3f4ccccd00090802 */ /* 0x000fe40000000f00 */
[----:B------:R-:W-:-:S05]  /*0110*/  @P1 IMAD.MOV.U32 R9, RZ, RZ, 0x3dcccccd ;  /* 0x3dcccccdff091424 */ /* 0x000fca00078e00ff */
[----:B------:R-:W-:Y:S01]  /*0120*/  STG.E desc[UR4][R4.64], R9 ;  /* 0x0000000904007986 */ /* 0x000fe2000c101904 */
[----:B------:R-:W-:Y:S05]  /*0130*/  EXIT ;  /* 0x000000000000794d */ /* 0x000fea0003800000 */
.L_x_1:
        /* <DEDUP_REMOVED lines=12> */
.L_x_3:


//--------------------- .nv.shared.reserved.0     --------------------------
	.section	.nv.shared.reserved.0,"aw",@nobits
	.weak		__nv_reservedSMEM_offset_0_alias
	.size		__nv_reservedSMEM_offset_0_alias, 0, 64
	.other		__nv_reservedSMEM_offset_0_alias,@"STO_CUDA_RESERVED_SHARED STV_DEFAULT"
__nv_reservedSMEM_offset_0_alias:
	.zero		0
	.zero		64


//--------------------- .nv.constant0._Z6fooGPUPfS_ --------------------------
	.section	.nv.constant0._Z6fooGPUPfS_,"a",@progbits
	.sectionflags	@""
	.align	4
.nv.constant0._Z6fooGPUPfS_:
	.zero		912


//--------------------- .nv.constant0._Z3GPUPfS_  --------------------------
	.section	.nv.constant0._Z3GPUPfS_,"a",@progbits
	.sectionflags	@""
	.align	4
.nv.constant0._Z3GPUPfS_:
	.zero		912


//--------------------- SYMBOLS --------------------------

	.type		.nv.reservedSmem.offset0,@object
	.size		.nv.reservedSmem.offset0,0x4
